	.headerflags	@"EF_CUDA_TEXMODE_UNIFIED EF_CUDA_64BIT_ADDRESS EF_CUDA_ACCELERATORS EF_CUDA_SM90 EF_CUDA_VIRTUAL_SM(EF_CUDA_SM90)"
	.elftype	@"ET_EXEC"


//--------------------- .nv.info                  --------------------------
	.section	.nv.info,"",@"SHT_CUDA_INFO"
	.align	4


	//----- nvinfo : EIATTR_REGCOUNT
	.align		4
        /*0000*/ 	.byte	0x04, 0x2f
        /*0002*/ 	.short	(.L_1 - .L_0)
	.align		4
.L_0:
        /*0004*/ 	.word	index@(triton_poi_fused_max_pool2d_with_indices_9)
        /*0008*/ 	.word	0x00000012


	//----- nvinfo : EIATTR_MIN_STACK_SIZE
	.align		4
.L_1:
        /*000c*/ 	.byte	0x04, 0x12
        /*000e*/ 	.short	(.L_3 - .L_2)
	.align		4
.L_2:
        /*0010*/ 	.word	index@(triton_poi_fused_max_pool2d_with_indices_9)
        /*0014*/ 	.word	0x00000000


	//----- nvinfo : EIATTR_FRAME_SIZE
	.align		4
.L_3:
        /*0018*/ 	.byte	0x04, 0x11
        /*001a*/ 	.short	(.L_5 - .L_4)
	.align		4
.L_4:
        /*001c*/ 	.word	index@(triton_poi_fused_max_pool2d_with_indices_9)
        /*0020*/ 	.word	0x00000000


	//----- nvinfo : EIATTR_MIN_STACK_SIZE
	.align		4
.L_5:
        /*0024*/ 	.byte	0x04, 0x12
        /*0026*/ 	.short	(.L_7 - .L_6)
	.align		4
.L_6:
        /*0028*/ 	.word	index@(triton_poi_fused_max_pool2d_with_indices_9)
        /*002c*/ 	.word	0x00000000
.L_7:


//--------------------- .nv.info.triton_poi_fused_max_pool2d_with_indices_9 --------------------------
	.section	.nv.info.triton_poi_fused_max_pool2d_with_indices_9,"",@"SHT_CUDA_INFO"
	.sectionflags	@""
	.align	4


	//----- nvinfo : EIATTR_CUDA_API_VERSION
	.align		4
        /*0000*/ 	.byte	0x04, 0x37
        /*0002*/ 	.short	(.L_9 - .L_8)
.L_8:
        /*0004*/ 	.word	0x0000007c


	//----- nvinfo : EIATTR_KPARAM_INFO
	.align		4
.L_9:
        /*0008*/ 	.byte	0x04, 0x17
        /*000a*/ 	.short	(.L_11 - .L_10)
.L_10:
        /*000c*/ 	.word	0x00000000
        /*0010*/ 	.short	0x0003
        /*0012*/ 	.short	0x0018
        /*0014*/ 	.byte	0x00, 0xf0, 0x11, 0x00


	//----- nvinfo : EIATTR_KPARAM_INFO
	.align		4
.L_11:
        /*0018*/ 	.byte	0x04, 0x17
        /*001a*/ 	.short	(.L_13 - .L_12)
.L_12:
        /*001c*/ 	.word	0x00000000
        /*0020*/ 	.short	0x0002
        /*0022*/ 	.short	0x0010
        /*0024*/ 	.byte	0x00, 0xf4, 0x21, 0x00


	//----- nvinfo : EIATTR_KPARAM_INFO
	.align		4
.L_13:
        /*0028*/ 	.byte	0x04, 0x17
        /*002a*/ 	.short	(.L_15 - .L_14)
.L_14:
        /*002c*/ 	.word	0x00000000
        /*0030*/ 	.short	0x0001
        /*0032*/ 	.short	0x0008
        /*0034*/ 	.byte	0x00, 0xf4, 0x21, 0x00


	//----- nvinfo : EIATTR_KPARAM_INFO
	.align		4
.L_15:
        /*0038*/ 	.byte	0x04, 0x17
        /*003a*/ 	.short	(.L_17 - .L_16)
.L_16:
        /*003c*/ 	.word	0x00000000
        /*0040*/ 	.short	0x0000
        /*0042*/ 	.short	0x0000
        /*0044*/ 	.byte	0x00, 0xf4, 0x21, 0x00


	//----- nvinfo : EIATTR_SPARSE_MMA_MASK
	.align		4
.L_17:
        /*0048*/ 	.byte	0x03, 0x50
        /*004a*/ 	.short	0x0000


	//----- nvinfo : EIATTR_MAXREG_COUNT
	.align		4
        /*004c*/ 	.byte	0x03, 0x1b
        /*004e*/ 	.short	0x00ff


	//----- nvinfo : EIATTR_EXIT_INSTR_OFFSETS
	.align		4
        /*0050*/ 	.byte	0x04, 0x1c
        /*0052*/ 	.short	(.L_19 - .L_18)


	//   ....[0]....
.L_18:
        /*0054*/ 	.word	0x00000300


	//----- nvinfo : EIATTR_REQNTID
	.align		4
.L_19:
        /*0058*/ 	.byte	0x04, 0x10
        /*005a*/ 	.short	(.L_21 - .L_20)
.L_20:
        /*005c*/ 	.word	0x00000080
        /*0060*/ 	.word	0x00000001
        /*0064*/ 	.word	0x00000001


	//----- nvinfo : EIATTR_CBANK_PARAM_SIZE
	.align		4
.L_21:
        /*0068*/ 	.byte	0x03, 0x19
        /*006a*/ 	.short	0x001c


	//----- nvinfo : EIATTR_PARAM_CBANK
	.align		4
        /*006c*/ 	.byte	0x04, 0x0a
        /*006e*/ 	.short	(.L_23 - .L_22)
	.align		4
.L_22:
        /*0070*/ 	.word	index@(.nv.constant0.triton_poi_fused_max_pool2d_with_indices_9)
        /*0074*/ 	.short	0x0210
        /*0076*/ 	.short	0x001c


	//----- nvinfo : EIATTR_SW_WAR
	.align		4
.L_23:
        /*0078*/ 	.byte	0x04, 0x36
        /*007a*/ 	.short	(.L_25 - .L_24)
.L_24:
        /*007c*/ 	.word	0x00000008
.L_25:


//--------------------- .nv.callgraph             --------------------------
	.section	.nv.callgraph,"",@"SHT_CUDA_CALLGRAPH"
	.align	4
	.sectionentsize	8
	.align		4
        /*0000*/ 	.word	0x00000000
	.align		4
        /*0004*/ 	.word	0xffffffff
	.align		4
        /*0008*/ 	.word	0x00000000
	.align		4
        /*000c*/ 	.word	0xfffffffe
	.align		4
        /*0010*/ 	.word	0x00000000
	.align		4
        /*0014*/ 	.word	0xfffffffd
	.align		4
        /*0018*/ 	.word	0x00000000
	.align		4
        /*001c*/ 	.word	0xfffffffc


//--------------------- .text.triton_poi_fused_max_pool2d_with_indices_9 --------------------------
	.section	.text.triton_poi_fused_max_pool2d_with_indices_9,"ax",@progbits
	.align	128
        .global         triton_poi_fused_max_pool2d_with_indices_9
        .type           triton_poi_fused_max_pool2d_with_indices_9,@function
        .size           triton_poi_fused_max_pool2d_with_indices_9,(.L_x_1 - triton_poi_fused_max_pool2d_with_indices_9)
        .other          triton_poi_fused_max_pool2d_with_indices_9,@"STO_CUDA_ENTRY STV_DEFAULT"
triton_poi_fused_max_pool2d_with_indices_9:
.text.triton_poi_fused_max_pool2d_with_indices_9:
[----:B------:R-:W-:Y:S01]  /*0000*/  LDC R1, c[0x0][0x28] ;  /* 0x00000a00ff017b82 */ /* 0x000fe20000000800 */
[----:B------:R-:W1:Y:S01]  /*0010*/  S2R R0, SR_TID.X ;  /* 0x0000000000007919 */ /* 0x000e620000002100 */
[----:B------:R-:W-:Y:S01]  /*0020*/  ULDC.64 UR4, c[0x0][0x208] ;  /* 0x0000820000047ab9 */ /* 0x000fe20000000a00 */
[----:B------:R-:W2:Y:S01]  /*0030*/  S2R R3, SR_CTAID.X ;  /* 0x0000000000037919 */ /* 0x000ea20000002500 */
[----:B-1----:R-:W-:-:S05]  /*0040*/  LOP3.LUT R0, R0, 0x7f, RZ, 0xc0, !PT ;  /* 0x0000007f00007812 */ /* 0x002fca00078ec0ff */
[----:B--2---:R-:W-:Y:S02]  /*0050*/  IMAD R0, R3, 0x80, R0 ;  /* 0x0000008003007824 */ /* 0x004fe400078e0200 */
[----:B------:R-:W1:Y:S03]  /*0060*/  LDC.64 R2, c[0x0][0x210] ;  /* 0x00008400ff027b82 */ /* 0x000e660000000a00 */
[----:B------:R-:W-:-:S04]  /*0070*/  LEA.HI R10, R0, R0, RZ, 0x1 ;  /* 0x00000000000a7211 */ /* 0x000fc800078f08ff */
[----:B------:R-:W-:Y:S02]  /*0080*/  LOP3.LUT R5, R10, 0x7ffffffe, RZ, 0xc0, !PT ;  /* 0x7ffffffe0a057812 */ /* 0x000fe400078ec0ff */
[----:B------:R-:W-:-:S03]  /*0090*/  SHF.R.S32.HI R11, RZ, 0x1, R10 ;  /* 0x00000001ff0b7819 */ /* 0x000fc6000001140a */
[----:B------:R-:W-:-:S04]  /*00a0*/  IMAD.IADD R5, R0, 0x1, -R5 ;  /* 0x0000000100057824 */ /* 0x000fc800078e0a05 */
[----:B------:R-:W-:-:S04]  /*00b0*/  IMAD.SHL.U32 R12, R5, 0x2, RZ ;  /* 0x00000002050c7824 */ /* 0x000fc800078e00ff */
[----:B------:R-:W-:-:S04]  /*00c0*/  IMAD R9, R11, 0x8, R12 ;  /* 0x000000080b097824 */ /* 0x000fc800078e020c */
[----:B-1----:R-:W-:-:S04]  /*00d0*/  IMAD.WIDE R4, R9, 0x4, R2 ;  /* 0x0000000409047825 */ /* 0x002fc800078e0202 */
[----:B------:R-:W-:Y:S01]  /*00e0*/  VIADD R7, R9, 0x4 ;  /* 0x0000000409077836 */ /* 0x000fe20000000000 */
[----:B------:R-:W2:Y:S04]  /*00f0*/  LDG.E.EL R13, desc[UR4][R4.64] ;  /* 0x00000004040d7981 */ /* 0x000ea8000c2e1900 */
[----:B------:R1:W2:Y:S01]  /*0100*/  LDG.E.EL R14, desc[UR4][R4.64+0x4] ;  /* 0x00000404040e7981 */ /* 0x0002a2000c2e1900 */
[----:B------:R-:W-:-:S05]  /*0110*/  IMAD.WIDE R6, R7, 0x4, R2 ;  /* 0x0000000407067825 */ /* 0x000fca00078e0202 */
[----:B------:R3:W4:Y:S01]  /*0120*/  LDG.E.EL R15, desc[UR4][R6.64] ;  /* 0x00000004060f7981 */ /* 0x000722000c2e1900 */
[----:B------:R-:W-:Y:S01]  /*0130*/  VIADD R9, R9, 0x5 ;  /* 0x0000000509097836 */ /* 0x000fe20000000000 */
[----:B-1----:R-:W1:Y:S03]  /*0140*/  LDC.64 R4, c[0x0][0x220] ;  /* 0x00008800ff047b82 */ /* 0x002e660000000a00 */
[----:B------:R-:W-:-:S06]  /*0150*/  IMAD.WIDE R8, R9, 0x4, R2 ;  /* 0x0000000409087825 */ /* 0x000fcc00078e0202 */
[----:B------:R-:W5:Y:S01]  /*0160*/  LDG.E.EL R8, desc[UR4][R8.64] ;  /* 0x0000000408087981 */ /* 0x000f62000c2e1900 */
[----:B------:R-:W3:Y:S01]  /*0170*/  LDC.64 R2, c[0x0][0x218] ;  /* 0x00008600ff027b82 */ /* 0x000ee20000000a00 */
[----:B------:R-:W-:-:S04]  /*0180*/  LEA.HI R10, R10, R11, RZ, 0x1 ;  /* 0x0000000b0a0a7211 */ /* 0x000fc800078f08ff */
[----:B------:R-:W-:-:S05]  /*0190*/  LOP3.LUT R10, R10, 0x7ffffffe, RZ, 0xc0, !PT ;  /* 0x7ffffffe0a0a7812 */ /* 0x000fca00078ec0ff */
[----:B------:R-:W-:Y:S02]  /*01a0*/  IMAD.IADD R10, R11, 0x1, -R10 ;  /* 0x000000010b0a7824 */ /* 0x000fe400078e0a0a */
[----:B-1----:R-:W-:-:S04]  /*01b0*/  IMAD.WIDE R4, R0, 0x8, R4 ;  /* 0x0000000800047825 */ /* 0x002fc800078e0204 */
[----:B0--3--:R-:W-:Y:S01]  /*01c0*/  IMAD.WIDE R2, R0, 0x4, R2 ;  /* 0x0000000400027825 */ /* 0x009fe200078e0202 */
[C---:B--2---:R-:W-:Y:S02]  /*01d0*/  FSETP.GT.AND P0, PT, R14.reuse, R13, PT ;  /* 0x0000000d0e00720b */ /* 0x044fe40003f04000 */
[----:B------:R-:W-:Y:S02]  /*01e0*/  FSETP.NAN.AND P2, PT, R14, R14, PT ;  /* 0x0000000e0e00720b */ /* 0x000fe40003f48000 */
[----:B------:R-:W-:Y:S02]  /*01f0*/  SEL R6, RZ, 0x1, !P0 ;  /* 0x00000001ff067807 */ /* 0x000fe40004000000 */
[----:B----4-:R-:W-:-:S07]  /*0200*/  FSETP.NAN.AND P1, PT, R15, R15, PT ;  /* 0x0000000f0f00720b */ /* 0x010fce0003f28000 */
[----:B------:R-:W-:-:S04]  /*0210*/  @!P0 FSEL R14, R14, R13, P2 ;  /* 0x0000000d0e0e8208 */ /* 0x000fc80001000000 */
[----:B------:R-:W-:Y:S02]  /*0220*/  FSETP.GEU.AND P2, PT, R14, R15, PT ;  /* 0x0000000f0e00720b */ /* 0x000fe40003f4e000 */
[----:B-----5:R-:W-:Y:S02]  /*0230*/  FSETP.NAN.AND P0, PT, R8, R8, PT ;  /* 0x000000080800720b */ /* 0x020fe40003f08000 */
[----:B------:R-:W-:Y:S02]  /*0240*/  @!P1 FSEL R15, R15, R14, !P2 ;  /* 0x0000000e0f0f9208 */ /* 0x000fe40005000000 */
[----:B------:R-:W-:Y:S02]  /*0250*/  SEL R6, R6, 0x2, P2 ;  /* 0x0000000206067807 */ /* 0x000fe40001000000 */
[----:B------:R-:W-:-:S04]  /*0260*/  FSETP.GEU.AND P1, PT, R15, R8, PT ;  /* 0x000000080f00720b */ /* 0x000fc80003f2e000 */
[----:B------:R-:W-:-:S03]  /*0270*/  SEL R7, R6, 0x3, P1 ;  /* 0x0000000306077807 */ /* 0x000fc60000800000 */
[----:B------:R-:W-:Y:S02]  /*0280*/  @!P0 SEL R8, R8, R15, !P1 ;  /* 0x0000000f08088207 */ /* 0x000fe40004800000 */
[----:B------:R-:W-:Y:S02]  /*0290*/  LOP3.LUT R6, R12, 0x1, R7, 0xf8, !PT ;  /* 0x000000010c067812 */ /* 0x000fe400078ef807 */
[----:B------:R-:W-:Y:S01]  /*02a0*/  SHF.R.U32.HI R9, RZ, 0x1, R7 ;  /* 0x00000001ff097819 */ /* 0x000fe20000011607 */
[----:B------:R-:W-:Y:S01]  /*02b0*/  STG.E desc[UR4][R2.64], R8 ;  /* 0x0000000802007986 */ /* 0x000fe2000c101904 */
[----:B------:R-:W-:-:S03]  /*02c0*/  SHF.R.S32.HI R7, RZ, 0x1f, R6 ;  /* 0x0000001fff077819 */ /* 0x000fc60000011406 */
[----:B------:R-:W-:-:S04]  /*02d0*/  IMAD R9, R10, 0x2, R9 ;  /* 0x000000020a097824 */ /* 0x000fc800078e0209 */
[----:B------:R-:W-:-:S05]  /*02e0*/  IMAD.WIDE R6, R9, 0x4, R6 ;  /* 0x0000000409067825 */ /* 0x000fca00078e0206 */
[----:B------:R-:W-:Y:S01]  /*02f0*/  STG.E.64 desc[UR4][R4.64], R6 ;  /* 0x0000000604007986 */ /* 0x000fe2000c101b04 */
[----:B------:R-:W-:Y:S05]  /*0300*/  EXIT ;  /* 0x000000000000794d */ /* 0x000fea0003800000 */
.L_x_0:
[----:B------:R-:W-:-:S00]  /*0310*/  BRA `(.L_x_0) ;  /* 0xfffffffc00fc7947 */ /* 0x000fc0000383ffff */
[----:B------:R-:W-:-:S00]  /*0320*/  NOP ;  /* 0x0000000000007918 */ /* 0x000fc00000000000 */
        /* <DEDUP_REMOVED lines=13> */
.L_x_1:


//--------------------- .nv.constant0.triton_poi_fused_max_pool2d_with_indices_9 --------------------------
	.section	.nv.constant0.triton_poi_fused_max_pool2d_with_indices_9,"a",@progbits
	.sectionflags	@""
	.align	4
.nv.constant0.triton_poi_fused_max_pool2d_with_indices_9:
	.zero		556
